//
// Generated by NVIDIA NVVM Compiler
//
// Compiler Build ID: CL-36424714
// Cuda compilation tools, release 13.0, V13.0.88
// Based on NVVM 20.0.0
//

.version 9.0
.target sm_100
.address_size 64

	// .globl	_Z13DoAtomsKernelPfiiii
.const .align 4 .b8 gc_fAtoms[3200];

.visible .entry _Z13DoAtomsKernelPfiiii(
	.param .u64 .ptr .align 1 _Z13DoAtomsKernelPfiiii_param_0,
	.param .u32 _Z13DoAtomsKernelPfiiii_param_1,
	.param .u32 _Z13DoAtomsKernelPfiiii_param_2,
	.param .u32 _Z13DoAtomsKernelPfiiii_param_3,
	.param .u32 _Z13DoAtomsKernelPfiiii_param_4
)
{
	.reg .pred 	%p<14>;
	.reg .b32 	%r<27>;
	.reg .b32 	%f<153>;
	.reg .b64 	%rd<17>;

	ld.param.u64 	%rd6, [_Z13DoAtomsKernelPfiiii_param_0];
	ld.param.u32 	%r10, [_Z13DoAtomsKernelPfiiii_param_1];
	ld.param.u32 	%r7, [_Z13DoAtomsKernelPfiiii_param_2];
	ld.param.u32 	%r8, [_Z13DoAtomsKernelPfiiii_param_3];
	ld.param.u32 	%r9, [_Z13DoAtomsKernelPfiiii_param_4];
	mov.u32 	%r11, %ctaid.y;
	mov.u32 	%r12, %ntid.y;
	mov.u32 	%r13, %tid.y;
	mad.lo.s32 	%r1, %r11, %r12, %r13;
	setp.ge.s32 	%p1, %r1, %r10;
	@%p1 bra 	$L__BB0_17;
	cvta.to.global.u64 	%rd7, %rd6;
	mov.u32 	%r14, %ctaid.x;
	mul.lo.s32 	%r2, %r14, 96;
	mov.u32 	%r15, %tid.x;
	add.s32 	%r3, %r2, %r15;
	cvt.rn.f32.s32 	%f1, %r3;
	cvt.rn.f32.u32 	%f2, %r1;
	mad.lo.s32 	%r16, %r8, %r1, %r3;
	mul.wide.s32 	%rd8, %r16, 4;
	add.s64 	%rd1, %rd7, %rd8;
	setp.eq.s32 	%p2, %r9, 0;
	mov.f32 	%f147, 0f00000000;
	mov.f32 	%f148, %f147;
	mov.f32 	%f149, %f147;
	mov.f32 	%f150, %f147;
	mov.f32 	%f151, %f147;
	mov.f32 	%f152, %f147;
	@%p2 bra 	$L__BB0_8;
	setp.eq.s32 	%p3, %r9, 1;
	mov.f32 	%f152, 0f00000000;
	mov.b64 	%rd16, 0;
	mov.f32 	%f151, %f152;
	mov.f32 	%f150, %f152;
	mov.f32 	%f149, %f152;
	mov.f32 	%f148, %f152;
	mov.f32 	%f147, %f152;
	@%p3 bra 	$L__BB0_6;
	mov.u64 	%rd11, gc_fAtoms;
	add.s64 	%rd15, %rd11, 16;
	and.b32  	%r17, %r9, -2;
	neg.s32 	%r26, %r17;
	mov.f32 	%f152, 0f00000000;
$L__BB0_4:
	ld.const.f32 	%f43, [%rd15+-12];
	sub.f32 	%f44, %f2, %f43;
	ld.const.f32 	%f45, [%rd15+-8];
	mov.f32 	%f46, 0f3F800000;
	sub.f32 	%f47, %f46, %f45;
	mul.f32 	%f48, %f47, %f47;
	fma.rn.f32 	%f49, %f44, %f44, %f48;
	ld.const.f32 	%f50, [%rd15+-4];
	ld.const.f32 	%f51, [%rd15+-16];
	sub.f32 	%f52, %f1, %f51;
	add.f32 	%f53, %f52, 0f41800000;
	add.f32 	%f54, %f52, 0f42000000;
	add.f32 	%f55, %f52, 0f42400000;
	add.f32 	%f56, %f52, 0f42800000;
	add.f32 	%f57, %f52, 0f42A00000;
	fma.rn.f32 	%f58, %f52, %f52, %f49;
	rsqrt.approx.f32 	%f59, %f58;
	fma.rn.f32 	%f60, %f50, %f59, %f147;
	fma.rn.f32 	%f61, %f53, %f53, %f49;
	rsqrt.approx.f32 	%f62, %f61;
	fma.rn.f32 	%f63, %f50, %f62, %f148;
	fma.rn.f32 	%f64, %f54, %f54, %f49;
	rsqrt.approx.f32 	%f65, %f64;
	fma.rn.f32 	%f66, %f50, %f65, %f149;
	fma.rn.f32 	%f67, %f55, %f55, %f49;
	rsqrt.approx.f32 	%f68, %f67;
	fma.rn.f32 	%f69, %f50, %f68, %f150;
	fma.rn.f32 	%f70, %f56, %f56, %f49;
	rsqrt.approx.f32 	%f71, %f70;
	fma.rn.f32 	%f72, %f50, %f71, %f151;
	fma.rn.f32 	%f73, %f57, %f57, %f49;
	rsqrt.approx.f32 	%f74, %f73;
	fma.rn.f32 	%f75, %f50, %f74, %f152;
	ld.const.f32 	%f76, [%rd15+4];
	sub.f32 	%f77, %f2, %f76;
	ld.const.f32 	%f78, [%rd15+8];
	sub.f32 	%f79, %f46, %f78;
	mul.f32 	%f80, %f79, %f79;
	fma.rn.f32 	%f81, %f77, %f77, %f80;
	ld.const.f32 	%f82, [%rd15+12];
	ld.const.f32 	%f83, [%rd15];
	sub.f32 	%f84, %f1, %f83;
	add.f32 	%f85, %f84, 0f41800000;
	add.f32 	%f86, %f84, 0f42000000;
	add.f32 	%f87, %f84, 0f42400000;
	add.f32 	%f88, %f84, 0f42800000;
	add.f32 	%f89, %f84, 0f42A00000;
	fma.rn.f32 	%f90, %f84, %f84, %f81;
	rsqrt.approx.f32 	%f91, %f90;
	fma.rn.f32 	%f147, %f82, %f91, %f60;
	fma.rn.f32 	%f92, %f85, %f85, %f81;
	rsqrt.approx.f32 	%f93, %f92;
	fma.rn.f32 	%f148, %f82, %f93, %f63;
	fma.rn.f32 	%f94, %f86, %f86, %f81;
	rsqrt.approx.f32 	%f95, %f94;
	fma.rn.f32 	%f149, %f82, %f95, %f66;
	fma.rn.f32 	%f96, %f87, %f87, %f81;
	rsqrt.approx.f32 	%f97, %f96;
	fma.rn.f32 	%f150, %f82, %f97, %f69;
	fma.rn.f32 	%f98, %f88, %f88, %f81;
	rsqrt.approx.f32 	%f99, %f98;
	fma.rn.f32 	%f151, %f82, %f99, %f72;
	fma.rn.f32 	%f100, %f89, %f89, %f81;
	rsqrt.approx.f32 	%f101, %f100;
	fma.rn.f32 	%f152, %f82, %f101, %f75;
	add.s32 	%r26, %r26, 2;
	add.s64 	%rd15, %rd15, 32;
	setp.ne.s32 	%p4, %r26, 0;
	@%p4 bra 	$L__BB0_4;
	cvt.u64.u32 	%rd16, %r17;
$L__BB0_6:
	and.b32  	%r19, %r9, 1;
	setp.eq.b32 	%p5, %r19, 1;
	not.pred 	%p6, %p5;
	@%p6 bra 	$L__BB0_8;
	shl.b64 	%rd12, %rd16, 4;
	mov.u64 	%rd13, gc_fAtoms;
	add.s64 	%rd14, %rd13, %rd12;
	ld.const.f32 	%f102, [%rd14+4];
	sub.f32 	%f103, %f2, %f102;
	ld.const.f32 	%f104, [%rd14+8];
	mov.f32 	%f105, 0f3F800000;
	sub.f32 	%f106, %f105, %f104;
	mul.f32 	%f107, %f106, %f106;
	fma.rn.f32 	%f108, %f103, %f103, %f107;
	ld.const.f32 	%f109, [%rd14+12];
	ld.const.f32 	%f110, [%rd14];
	sub.f32 	%f111, %f1, %f110;
	add.f32 	%f112, %f111, 0f41800000;
	add.f32 	%f113, %f111, 0f42000000;
	add.f32 	%f114, %f111, 0f42400000;
	add.f32 	%f115, %f111, 0f42800000;
	add.f32 	%f116, %f111, 0f42A00000;
	fma.rn.f32 	%f117, %f111, %f111, %f108;
	rsqrt.approx.f32 	%f118, %f117;
	fma.rn.f32 	%f147, %f109, %f118, %f147;
	fma.rn.f32 	%f119, %f112, %f112, %f108;
	rsqrt.approx.f32 	%f120, %f119;
	fma.rn.f32 	%f148, %f109, %f120, %f148;
	fma.rn.f32 	%f121, %f113, %f113, %f108;
	rsqrt.approx.f32 	%f122, %f121;
	fma.rn.f32 	%f149, %f109, %f122, %f149;
	fma.rn.f32 	%f123, %f114, %f114, %f108;
	rsqrt.approx.f32 	%f124, %f123;
	fma.rn.f32 	%f150, %f109, %f124, %f150;
	fma.rn.f32 	%f125, %f115, %f115, %f108;
	rsqrt.approx.f32 	%f126, %f125;
	fma.rn.f32 	%f151, %f109, %f126, %f151;
	fma.rn.f32 	%f127, %f116, %f116, %f108;
	rsqrt.approx.f32 	%f128, %f127;
	fma.rn.f32 	%f152, %f109, %f128, %f152;
$L__BB0_8:
	sub.s32 	%r20, %r7, %r2;
	setp.gt.s32 	%p7, %r20, 95;
	@%p7 bra 	$L__BB0_16;
	setp.ge.s32 	%p8, %r3, %r7;
	@%p8 bra 	$L__BB0_17;
	st.global.f32 	[%rd1], %f147;
	add.s32 	%r21, %r3, 16;
	setp.ge.s32 	%p9, %r21, %r7;
	@%p9 bra 	$L__BB0_17;
	st.global.f32 	[%rd1+64], %f148;
	add.s32 	%r22, %r3, 32;
	setp.ge.s32 	%p10, %r22, %r7;
	@%p10 bra 	$L__BB0_17;
	st.global.f32 	[%rd1+128], %f149;
	add.s32 	%r23, %r3, 48;
	setp.ge.s32 	%p11, %r23, %r7;
	@%p11 bra 	$L__BB0_17;
	st.global.f32 	[%rd1+192], %f150;
	add.s32 	%r24, %r3, 64;
	setp.ge.s32 	%p12, %r24, %r7;
	@%p12 bra 	$L__BB0_17;
	st.global.f32 	[%rd1+256], %f151;
	add.s32 	%r25, %r3, 80;
	setp.ge.s32 	%p13, %r25, %r7;
	@%p13 bra 	$L__BB0_17;
	st.global.f32 	[%rd1+320], %f152;
	bra.uni 	$L__BB0_17;
$L__BB0_16:
	st.global.f32 	[%rd1], %f147;
	st.global.f32 	[%rd1+64], %f148;
	st.global.f32 	[%rd1+128], %f149;
	st.global.f32 	[%rd1+192], %f150;
	st.global.f32 	[%rd1+256], %f151;
	st.global.f32 	[%rd1+320], %f152;
$L__BB0_17:
	ret;

}


// ===== COMPILED SASS (sm_100) =====

	.target	sm_100

	.elftype	@"ET_EXEC"


//--------------------- .note.nv.tkinfo           --------------------------
	.section	.note.nv.tkinfo,"",@"SHT_NOTE"
	.sectionflags	@"SHF_NOTE_NV_TKINFO"
	.tkinfo
        /*0018*/ 	.word	0x00000002
        /*0030*/ 	.string	""
        /*0030*/ 	.string	"ptxas"
        /*0030*/ 	.string	"Cuda compilation tools, release 13.0, V13.0.88"
        /*0030*/ 	.string	"Build cuda_13.0.r13.0/compiler.36424714_0"
        /*0030*/ 	.string	"-arch sm_100 -m 64 "



//--------------------- .note.nv.cuinfo           --------------------------
	.section	.note.nv.cuinfo,"",@"SHT_NOTE"
	.sectionflags	@"SHF_NOTE_NV_CUINFO"
        /*0018*/ 	.short	0x0002
        /*001a*/ 	.short	0x0064
        /*001c*/ 	.short	0x0082
	.zero		2


//--------------------- .nv.info                  --------------------------
	.section	.nv.info,"",@"SHT_CUDA_INFO"
	.align	4


	//----- nvinfo : EIATTR_REGCOUNT
	.align		4
        /*0000*/ 	.byte	0x04, 0x2f
        /*0002*/ 	.short	(.L_2 - .L_1)
	.align		4
.L_1:
        /*0004*/ 	.word	index@(_Z13DoAtomsKernelPfiiii)
        /*0008*/ 	.word	0x0000001f


	//----- nvinfo : EIATTR_FRAME_SIZE
	.align		4
.L_2:
        /*000c*/ 	.byte	0x04, 0x11
        /*000e*/ 	.short	(.L_4 - .L_3)
	.align		4
.L_3:
        /*0010*/ 	.word	index@(_Z13DoAtomsKernelPfiiii)
        /*0014*/ 	.word	0x00000000


	//----- nvinfo : EIATTR_MIN_STACK_SIZE
	.align		4
.L_4:
        /*0018*/ 	.byte	0x04, 0x12
        /*001a*/ 	.short	(.L_6 - .L_5)
	.align		4
.L_5:
        /*001c*/ 	.word	index@(_Z13DoAtomsKernelPfiiii)
        /*0020*/ 	.word	0x00000000
.L_6:


//--------------------- .nv.compat                --------------------------
	.section	.nv.compat,"",@"SHT_CUDA_COMPAT_INFO"
	.align	4
        /*0000*/ 	.byte	0x02, 0x09, 0x00, 0x00, 0x02, 0x02, 0x01, 0x00, 0x02, 0x05, 0x05, 0x00, 0x03, 0x07, 0x01, 0x01
        /*0010*/ 	.byte	0x02, 0x03, 0x00, 0x00, 0x02, 0x06, 0x01, 0x00, 0x04, 0x0b, 0x08, 0x00, 0x01, 0x00, 0x00, 0x00
        /*0020*/ 	.byte	0x00, 0x00, 0x00, 0x00


//--------------------- .nv.info._Z13DoAtomsKernelPfiiii --------------------------
	.section	.nv.info._Z13DoAtomsKernelPfiiii,"",@"SHT_CUDA_INFO"
	.sectionflags	@""
	.align	4


	//----- nvinfo : EIATTR_CUDA_API_VERSION
	.align		4
        /*0000*/ 	.byte	0x04, 0x37
        /*0002*/ 	.short	(.L_8 - .L_7)
.L_7:
        /*0004*/ 	.word	0x00000082


	//----- nvinfo : EIATTR_KPARAM_INFO
	.align		4
.L_8:
        /*0008*/ 	.byte	0x04, 0x17
        /*000a*/ 	.short	(.L_10 - .L_9)
.L_9:
        /*000c*/ 	.word	0x00000000
        /*0010*/ 	.short	0x0004
        /*0012*/ 	.short	0x0014
        /*0014*/ 	.byte	0x00, 0xf0, 0x11, 0x00


	//----- nvinfo : EIATTR_KPARAM_INFO
	.align		4
.L_10:
        /*0018*/ 	.byte	0x04, 0x17
        /*001a*/ 	.short	(.L_12 - .L_11)
.L_11:
        /*001c*/ 	.word	0x00000000
        /*0020*/ 	.short	0x0003
        /*0022*/ 	.short	0x0010
        /*0024*/ 	.byte	0x00, 0xf0, 0x11, 0x00


	//----- nvinfo : EIATTR_KPARAM_INFO
	.align		4
.L_12:
        /*0028*/ 	.byte	0x04, 0x17
        /*002a*/ 	.short	(.L_14 - .L_13)
.L_13:
        /*002c*/ 	.word	0x00000000
        /*0030*/ 	.short	0x0002
        /*0032*/ 	.short	0x000c
        /*0034*/ 	.byte	0x00, 0xf0, 0x11, 0x00


	//----- nvinfo : EIATTR_KPARAM_INFO
	.align		4
.L_14:
        /*0038*/ 	.byte	0x04, 0x17
        /*003a*/ 	.short	(.L_16 - .L_15)
.L_15:
        /*003c*/ 	.word	0x00000000
        /*0040*/ 	.short	0x0001
        /*0042*/ 	.short	0x0008
        /*0044*/ 	.byte	0x00, 0xf0, 0x11, 0x00


	//----- nvinfo : EIATTR_KPARAM_INFO
	.align		4
.L_16:
        /*0048*/ 	.byte	0x04, 0x17
        /*004a*/ 	.short	(.L_18 - .L_17)
.L_17:
        /*004c*/ 	.word	0x00000000
        /*0050*/ 	.short	0x0000
        /*0052*/ 	.short	0x0000
        /*0054*/ 	.byte	0x00, 0xf5, 0x21, 0x00


	//----- nvinfo : EIATTR_SPARSE_MMA_MASK
	.align		4
.L_18:
        /*0058*/ 	.byte	0x03, 0x50
        /*005a*/ 	.short	0x0000


	//----- nvinfo : EIATTR_MAXREG_COUNT
	.align		4
        /*005c*/ 	.byte	0x03, 0x1b
        /*005e*/ 	.short	0x00ff


	//----- nvinfo : EIATTR_MERCURY_ISA_VERSION
	.align		4
        /*0060*/ 	.byte	0x03, 0x5f
        /*0062*/ 	.short	0x0101


	//----- nvinfo : EIATTR_VRC_CTA_INIT_COUNT
	.align		4
        /*0064*/ 	.byte	0x02, 0x4a
	.zero		1
	.zero		1


	//----- nvinfo : EIATTR_EXIT_INSTR_OFFSETS
	.align		4
        /*0068*/ 	.byte	0x04, 0x1c
        /*006a*/ 	.short	(.L_20 - .L_19)


	//   ....[0]....
.L_19:
        /*006c*/ 	.word	0x00000070


	//   ....[1]....
        /*0070*/ 	.word	0x00000c70


	//   ....[2]....
        /*0074*/ 	.word	0x00000cb0


	//   ....[3]....
        /*0078*/ 	.word	0x00000cf0


	//   ....[4]....
        /*007c*/ 	.word	0x00000d30


	//   ....[5]....
        /*0080*/ 	.word	0x00000d70


	//   ....[6]....
        /*0084*/ 	.word	0x00000db0


	//   ....[7]....
        /*0088*/ 	.word	0x00000dd0


	//   ....[8]....
        /*008c*/ 	.word	0x00000e40


	//----- nvinfo : EIATTR_CBANK_PARAM_SIZE
	.align		4
.L_20:
        /*0090*/ 	.byte	0x03, 0x19
        /*0092*/ 	.short	0x0018


	//----- nvinfo : EIATTR_PARAM_CBANK
	.align		4
        /*0094*/ 	.byte	0x04, 0x0a
        /*0096*/ 	.short	(.L_22 - .L_21)
	.align		4
.L_21:
        /*0098*/ 	.word	index@(.nv.constant0._Z13DoAtomsKernelPfiiii)
        /*009c*/ 	.short	0x0380
        /*009e*/ 	.short	0x0018


	//----- nvinfo : EIATTR_SW_WAR
	.align		4
.L_22:
        /*00a0*/ 	.byte	0x04, 0x36
        /*00a2*/ 	.short	(.L_24 - .L_23)
.L_23:
        /*00a4*/ 	.word	0x00000008
.L_24:


//--------------------- .nv.callgraph             --------------------------
	.section	.nv.callgraph,"",@"SHT_CUDA_CALLGRAPH"
	.align	4
	.sectionentsize	8
	.align		4
        /*0000*/ 	.word	0x00000000
	.align		4
        /*0004*/ 	.word	0xffffffff
	.align		4
        /*0008*/ 	.word	0x00000000
	.align		4
        /*000c*/ 	.word	0xfffffffe
	.align		4
        /*0010*/ 	.word	0x00000000
	.align		4
        /*0014*/ 	.word	0xfffffffd
	.align		4
        /*0018*/ 	.word	0x00000000
	.align		4
        /*001c*/ 	.word	0xfffffffc


//--------------------- .nv.constant3             --------------------------
	.section	.nv.constant3,"a",@progbits
	.align	4
.nv.constant3:
	.type		gc_fAtoms,@object
	.size		gc_fAtoms,(.L_0 - gc_fAtoms)
gc_fAtoms:
	.zero		3200
.L_0:


//--------------------- .text._Z13DoAtomsKernelPfiiii --------------------------
	.section	.text._Z13DoAtomsKernelPfiiii,"ax",@progbits
	.align	128
        .global         _Z13DoAtomsKernelPfiiii
        .type           _Z13DoAtomsKernelPfiiii,@function
        .size           _Z13DoAtomsKernelPfiiii,(.L_x_5 - _Z13DoAtomsKernelPfiiii)
        .other          _Z13DoAtomsKernelPfiiii,@"STO_CUDA_ENTRY STV_DEFAULT"
_Z13DoAtomsKernelPfiiii:
.text._Z13DoAtomsKernelPfiiii:
[----:B------:R-:W-:Y:S01]  /*0000*/  LDC R1, c[0x0][0x37c] ;  /* 0x0000df00ff017b82 */ /* 0x000fe20000000800 */
[----:B------:R-:W0:Y:S07]  /*0010*/  S2R R0, SR_TID.Y ;  /* 0x0000000000007919 */ /* 0x000e2e0000002200 */
[----:B------:R-:W0:Y:S01]  /*0020*/  S2UR UR4, SR_CTAID.Y ;  /* 0x00000000000479c3 */ /* 0x000e220000002600 */
[----:B------:R-:W1:Y:S07]  /*0030*/  LDCU UR5, c[0x0][0x388] ;  /* 0x00007100ff0577ac */ /* 0x000e6e0008000800 */
[----:B------:R-:W0:Y:S02]  /*0040*/  LDC R13, c[0x0][0x364] ;  /* 0x0000d900ff0d7b82 */ /* 0x000e240000000800 */
[----:B0-----:R-:W-:-:S05]  /*0050*/  IMAD R13, R13, UR4, R0 ;  /* 0x000000040d0d7c24 */ /* 0x001fca000f8e0200 */
[----:B-1----:R-:W-:-:S13]  /*0060*/  ISETP.GE.AND P0, PT, R13, UR5, PT ;  /* 0x000000050d007c0c */ /* 0x002fda000bf06270 */
[----:B------:R-:W-:Y:S05]  /*0070*/  @P0 EXIT ;  /* 0x000000000000094d */ /* 0x000fea0003800000 */
[----:B------:R-:W0:Y:S01]  /*0080*/  S2R R0, SR_CTAID.X ;  /* 0x0000000000007919 */ /* 0x000e220000002500 */
[----:B------:R-:W1:Y:S01]  /*0090*/  LDCU.64 UR8, c[0x0][0x390] ;  /* 0x00007200ff0877ac */ /* 0x000e620008000a00 */
[----:B------:R-:W2:Y:S01]  /*00a0*/  LDC.64 R2, c[0x0][0x380] ;  /* 0x0000e000ff027b82 */ /* 0x000ea20000000a00 */
[----:B------:R-:W-:Y:S01]  /*00b0*/  HFMA2 R10, -RZ, RZ, 0, 0 ;  /* 0x00000000ff0a7431 */ /* 0x000fe200000001ff */
[----:B------:R-:W0:Y:S01]  /*00c0*/  S2R R5, SR_TID.X ;  /* 0x0000000000057919 */ /* 0x000e220000002100 */
[----:B------:R-:W-:Y:S01]  /*00d0*/  HFMA2 R16, -RZ, RZ, 0, 0 ;  /* 0x00000000ff107431 */ /* 0x000fe200000001ff */
[----:B------:R-:W-:Y:S01]  /*00e0*/  MOV R18, RZ ;  /* 0x000000ff00127202 */ /* 0x000fe20000000f00 */
[----:B------:R-:W-:Y:S01]  /*00f0*/  HFMA2 R9, -RZ, RZ, 0, 0 ;  /* 0x00000000ff097431 */ /* 0x000fe200000001ff */
[----:B------:R-:W-:Y:S02]  /*0100*/  MOV R14, RZ ;  /* 0x000000ff000e7202 */ /* 0x000fe40000000f00 */
[----:B------:R-:W-:Y:S01]  /*0110*/  MOV R12, RZ ;  /* 0x000000ff000c7202 */ /* 0x000fe20000000f00 */
[----:B-1----:R-:W-:Y:S01]  /*0120*/  UISETP.NE.AND UP0, UPT, UR9, URZ, UPT ;  /* 0x000000ff0900728c */ /* 0x002fe2000bf05270 */
[----:B0-----:R-:W-:-:S04]  /*0130*/  IMAD R8, R0, 0x60, R5 ;  /* 0x0000006000087824 */ /* 0x001fc800078e0205 */
[----:B------:R-:W-:-:S04]  /*0140*/  IMAD R5, R13, UR8, R8 ;  /* 0x000000080d057c24 */ /* 0x000fc8000f8e0208 */
[----:B--2---:R-:W-:Y:S01]  /*0150*/  IMAD.WIDE R2, R5, 0x4, R2 ;  /* 0x0000000405027825 */ /* 0x004fe200078e0202 */
[----:B------:R-:W-:Y:S06]  /*0160*/  BRA.U !UP0, `(.L_x_0) ;  /* 0x0000000908a87547 */ /* 0x000fec000b800000 */
[----:B------:R-:W-:Y:S01]  /*0170*/  UISETP.NE.AND UP0, UPT, UR9, 0x1, UPT ;  /* 0x000000010900788c */ /* 0x000fe2000bf05270 */
[----:B------:R-:W-:Y:S01]  /*0180*/  I2FP.F32.U32 R13, R13 ;  /* 0x0000000d000d7245 */ /* 0x000fe20000201000 */
[----:B------:R-:W-:Y:S01]  /*0190*/  UMOV UR4, URZ ;  /* 0x000000ff00047c82 */ /* 0x000fe20008000000 */
[----:B------:R-:W-:Y:S02]  /*01a0*/  I2FP.F32.S32 R11, R8 ;  /* 0x00000008000b7245 */ /* 0x000fe40000201400 */
[----:B------:R-:W-:Y:S02]  /*01b0*/  MOV R12, RZ ;  /* 0x000000ff000c7202 */ /* 0x000fe40000000f00 */
[----:B------:R-:W-:Y:S02]  /*01c0*/  MOV R9, RZ ;  /* 0x000000ff00097202 */ /* 0x000fe40000000f00 */
[----:B------:R-:W-:Y:S02]  /*01d0*/  MOV R14, RZ ;  /* 0x000000ff000e7202 */ /* 0x000fe40000000f00 */
[----:B------:R-:W-:-:S02]  /*01e0*/  MOV R16, RZ ;  /* 0x000000ff00107202 */ /* 0x000fc40000000f00 */
[----:B------:R-:W-:Y:S02]  /*01f0*/  MOV R18, RZ ;  /* 0x000000ff00127202 */ /* 0x000fe40000000f00 */
[----:B------:R-:W-:Y:S01]  /*0200*/  MOV R10, RZ ;  /* 0x000000ff000a7202 */ /* 0x000fe20000000f00 */
[----:B------:R-:W-:Y:S06]  /*0210*/  BRA.U !UP0, `(.L_x_1) ;  /* 0x0000000508a87547 */ /* 0x000fec000b800000 */
[----:B------:R-:W-:Y:S01]  /*0220*/  HFMA2 R12, -RZ, RZ, 0, 0 ;  /* 0x00000000ff0c7431 */ /* 0x000fe200000001ff */
[----:B------:R-:W-:Y:S01]  /*0230*/  ULOP3.LUT UR4, UR9, 0xfffffffe, URZ, 0xc0, !UPT ;  /* 0xfffffffe09047892 */ /* 0x000fe2000f8ec0ff */
[----:B------:R-:W-:-:S03]  /*0240*/  UMOV UR8, 0x10 ;  /* 0x0000001000087882 */ /* 0x000fc60000000000 */
[----:B------:R-:W-:-:S12]  /*0250*/  UIADD3 UR5, UPT, UPT, -UR4, URZ, URZ ;  /* 0x000000ff04057290 */ /* 0x000fd8000fffe1ff */
.L_x_2:
[----:B------:R-:W-:Y:S01]  /*0260*/  MOV R7, UR8 ;  /* 0x0000000800077c02 */ /* 0x000fe20008000f00 */
[----:B------:R-:W0:Y:S01]  /*0270*/  LDCU.64 UR6, c[0x3][UR8+-0x10] ;  /* 0x00fffe00080677ac */ /* 0x000e220008000a00 */
[----:B------:R-:W-:Y:S01]  /*0280*/  MOV R4, UR8 ;  /* 0x0000000800047c02 */ /* 0x000fe20008000f00 */
[----:B------:R-:W-:-:S03]  /*0290*/  UIADD3 UR5, UPT, UPT, UR5, 0x2, URZ ;  /* 0x0000000205057890 */ /* 0x000fc6000fffe0ff */
[----:B------:R-:W1:Y:S01]  /*02a0*/  LDC.64 R6, c[0x3][R7+-0x8] ;  /* 0x00fffe0007067b82 */ /* 0x000e620000000a00 */
[----:B------:R-:W-:-:S07]  /*02b0*/  UISETP.NE.AND UP0, UPT, UR5, URZ, UPT ;  /* 0x000000ff0500728c */ /* 0x000fce000bf05270 */
[----:B------:R-:W2:Y:S01]  /*02c0*/  LDC.64 R4, c[0x3][R4+0x8] ;  /* 0x00c0020004047b82 */ /* 0x000ea20000000a00 */
[----:B0-----:R-:W-:Y:S01]  /*02d0*/  FADD R20, R13, -UR7 ;  /* 0x800000070d147e21 */ /* 0x001fe20008000000 */
[----:B------:R-:W-:Y:S01]  /*02e0*/  FADD R15, R11, -UR6 ;  /* 0x800000060b0f7e21 */ /* 0x000fe20008000000 */
[----:B------:R-:W0:Y:S03]  /*02f0*/  LDCU.64 UR6, c[0x3][UR8] ;  /* 0x00c00000080677ac */ /* 0x000e260008000a00 */
[C---:B------:R-:W-:Y:S01]  /*0300*/  FADD R19, R15.reuse, 16 ;  /* 0x418000000f137421 */ /* 0x040fe20000000000 */
[----:B------:R-:W-:Y:S01]  /*0310*/  FADD R25, R15, 64 ;  /* 0x428000000f197421 */ /* 0x000fe20000000000 */
[----:B------:R-:W-:Y:S01]  /*0320*/  UIADD3 UR8, UPT, UPT, UR8, 0x20, URZ ;  /* 0x0000002008087890 */ /* 0x000fe2000fffe0ff */
[----:B0-----:R-:W-:-:S04]  /*0330*/  FADD R24, R11, -UR6 ;  /* 0x800000060b187e21 */ /* 0x001fc80008000000 */
[C---:B------:R-:W-:Y:S01]  /*0340*/  FADD R28, R24.reuse, 32 ;  /* 0x42000000181c7421 */ /* 0x040fe20000000000 */
[C---:B------:R-:W-:Y:S01]  /*0350*/  FADD R26, R24.reuse, 16 ;  /* 0x41800000181a7421 */ /* 0x040fe20000000000 */
[----:B------:R-:W-:Y:S01]  /*0360*/  FADD R27, R24, 80 ;  /* 0x42a00000181b7421 */ /* 0x000fe20000000000 */
[----:B-1----:R-:W-:-:S04]  /*0370*/  FADD R6, -R6, 1 ;  /* 0x3f80000006067421 */ /* 0x002fc80000000100 */
[----:B------:R-:W-:-:S04]  /*0380*/  FMUL R17, R6, R6 ;  /* 0x0000000606117220 */ /* 0x000fc80000400000 */
[----:B------:R-:W-:Y:S01]  /*0390*/  FFMA R20, R20, R20, R17 ;  /* 0x0000001414147223 */ /* 0x000fe20000000011 */
[----:B------:R-:W-:Y:S01]  /*03a0*/  FADD R17, R15, 32 ;  /* 0x420000000f117421 */ /* 0x000fe20000000000 */
[----:B--2---:R-:W-:Y:S02]  /*03b0*/  FADD R21, -R4, 1 ;  /* 0x3f80000004157421 */ /* 0x004fe40000000100 */
[--C-:B------:R-:W-:Y:S01]  /*03c0*/  FFMA R22, R19, R19, R20.reuse ;  /* 0x0000001313167223 */ /* 0x100fe20000000014 */
[--C-:B------:R-:W-:Y:S01]  /*03d0*/  FFMA R6, R17, R17, R20.reuse ;  /* 0x0000001111067223 */ /* 0x100fe20000000014 */
[C---:B------:R-:W-:Y:S01]  /*03e0*/  FADD R17, R15.reuse, 48 ;  /* 0x424000000f117421 */ /* 0x040fe20000000000 */
[----:B------:R-:W-:Y:S01]  /*03f0*/  FADD R19, R15, 80 ;  /* 0x42a000000f137421 */ /* 0x000fe20000000000 */
[--C-:B------:R-:W-:Y:S01]  /*0400*/  FFMA R25, R25, R25, R20.reuse ;  /* 0x0000001919197223 */ /* 0x100fe20000000014 */
[--C-:B------:R-:W-:Y:S01]  /*0410*/  FFMA R15, R15, R15, R20.reuse ;  /* 0x0000000f0f0f7223 */ /* 0x100fe20000000014 */
[--C-:B------:R-:W-:Y:S01]  /*0420*/  FFMA R17, R17, R17, R20.reuse ;  /* 0x0000001111117223 */ /* 0x100fe20000000014 */
[----:B------:R-:W-:Y:S01]  /*0430*/  FSETP.GEU.AND P3, PT, |R22|, 1.175494350822287508e-38, PT ;  /* 0x008000001600780b */ /* 0x000fe20003f6e200 */
[----:B------:R-:W-:Y:S01]  /*0440*/  FFMA R4, R19, R19, R20 ;  /* 0x0000001313047223 */ /* 0x000fe20000000014 */
[----:B------:R-:W-:Y:S01]  /*0450*/  FSETP.GEU.AND P2, PT, |R6|, 1.175494350822287508e-38, PT ;  /* 0x008000000600780b */ /* 0x000fe20003f4e200 */
[----:B------:R-:W-:Y:S01]  /*0460*/  FMUL R20, R21, R21 ;  /* 0x0000001515147220 */ /* 0x000fe20000400000 */
[----:B------:R-:W-:Y:S01]  /*0470*/  FSETP.GEU.AND P6, PT, |R17|, 1.175494350822287508e-38, PT ;  /* 0x008000001100780b */ /* 0x000fe20003fce200 */
[----:B------:R-:W-:Y:S01]  /*0480*/  FADD R19, R13, -UR7 ;  /* 0x800000070d137e21 */ /* 0x000fe20008000000 */
[----:B------:R-:W-:Y:S01]  /*0490*/  FSETP.GEU.AND P5, PT, |R25|, 1.175494350822287508e-38, PT ;  /* 0x008000001900780b */ /* 0x000fe20003fae200 */
[----:B------:R-:W-:Y:S01]  /*04a0*/  FADD R21, R24, 48 ;  /* 0x4240000018157421 */ /* 0x000fe20000000000 */
[----:B------:R-:W-:Y:S01]  /*04b0*/  FSETP.GEU.AND P1, PT, |R15|, 1.175494350822287508e-38, PT ;  /* 0x008000000f00780b */ /* 0x000fe20003f2e200 */
[----:B------:R-:W-:Y:S01]  /*04c0*/  FFMA R19, R19, R19, R20 ;  /* 0x0000001313137223 */ /* 0x000fe20000000014 */
[----:B------:R-:W-:-:S03]  /*04d0*/  FSETP.GEU.AND P0, PT, |R4|, 1.175494350822287508e-38, PT ;  /* 0x008000000400780b */ /* 0x000fc60003f0e200 */
[----:B------:R-:W-:Y:S01]  /*04e0*/  @!P3 FMUL R22, R22, 16777216 ;  /* 0x4b8000001616b820 */ /* 0x000fe20000400000 */
[--C-:B------:R-:W-:Y:S01]  /*04f0*/  FFMA R23, R28, R28, R19.reuse ;  /* 0x0000001c1c177223 */ /* 0x100fe20000000013 */
[----:B------:R-:W-:Y:S01]  /*0500*/  @!P2 FMUL R6, R6, 16777216 ;  /* 0x4b8000000606a820 */ /* 0x000fe20000400000 */
[----:B------:R-:W-:Y:S01]  /*0510*/  FADD R28, R24, 64 ;  /* 0x42800000181c7421 */ /* 0x000fe20000000000 */
[----:B------:R-:W-:Y:S01]  /*0520*/  @!P6 FMUL R17, R17, 16777216 ;  /* 0x4b8000001111e820 */ /* 0x000fe20000400000 */
[--C-:B------:R-:W-:Y:S01]  /*0530*/  FFMA R26, R26, R26, R19.reuse ;  /* 0x0000001a1a1a7223 */ /* 0x100fe20000000013 */
[----:B------:R-:W-:Y:S01]  /*0540*/  @!P5 FMUL R25, R25, 16777216 ;  /* 0x4b8000001919d820 */ /* 0x000fe20000400000 */
[----:B------:R-:W0:Y:S01]  /*0550*/  MUFU.RSQ R22, R22 ;  /* 0x0000001600167308 */ /* 0x000e220000001400 */
[----:B------:R-:W-:Y:S01]  /*0560*/  @!P1 FMUL R15, R15, 16777216 ;  /* 0x4b8000000f0f9820 */ /* 0x000fe20000400000 */
[--C-:B------:R-:W-:Y:S01]  /*0570*/  FFMA R28, R28, R28, R19.reuse ;  /* 0x0000001c1c1c7223 */ /* 0x100fe20000000013 */
[----:B------:R-:W-:Y:S01]  /*0580*/  FFMA R21, R21, R21, R19 ;  /* 0x0000001515157223 */ /* 0x000fe20000000013 */
[----:B------:R-:W-:Y:S01]  /*0590*/  FSETP.GEU.AND P4, PT, |R26|, 1.175494350822287508e-38, PT ;  /* 0x008000001a00780b */ /* 0x000fe20003f8e200 */
[----:B------:R-:W-:-:S03]  /*05a0*/  @!P0 FMUL R4, R4, 16777216 ;  /* 0x4b80000004048820 */ /* 0x000fc60000400000 */
[----:B------:R-:W1:Y:S08]  /*05b0*/  MUFU.RSQ R17, R17 ;  /* 0x0000001100117308 */ /* 0x000e700000001400 */
[----:B------:R2:W3:Y:S01]  /*05c0*/  MUFU.RSQ R20, R25 ;  /* 0x0000001900147308 */ /* 0x0004e20000001400 */
[----:B0-----:R-:W-:Y:S01]  /*05d0*/  @!P3 FMUL R22, R22, 4096 ;  /* 0x458000001616b820 */ /* 0x001fe20000400000 */
[----:B------:R-:W-:Y:S01]  /*05e0*/  FSETP.GEU.AND P3, PT, |R23|, 1.175494350822287508e-38, PT ;  /* 0x008000001700780b */ /* 0x000fe20003f6e200 */
[----:B------:R-:W-:-:S02]  /*05f0*/  @!P4 FMUL R26, R26, 16777216 ;  /* 0x4b8000001a1ac820 */ /* 0x000fc40000400000 */
[----:B------:R-:W-:-:S03]  /*0600*/  FFMA R22, R7, R22, R18 ;  /* 0x0000001607167223 */ /* 0x000fc60000000012 */
[----:B------:R-:W0:Y:S01]  /*0610*/  MUFU.RSQ R6, R6 ;  /* 0x0000000600067308 */ /* 0x000e220000001400 */
[--C-:B--2---:R-:W-:Y:S01]  /*0620*/  FFMA R25, R24, R24, R19.reuse ;  /* 0x0000001818197223 */ /* 0x104fe20000000013 */
[----:B------:R-:W-:Y:S01]  /*0630*/  FFMA R19, R27, R27, R19 ;  /* 0x0000001b1b137223 */ /* 0x000fe20000000013 */
[----:B-1----:R-:W-:Y:S01]  /*0640*/  @!P6 FMUL R17, R17, 4096 ;  /* 0x458000001111e820 */ /* 0x002fe20000400000 */
[----:B------:R-:W-:-:S03]  /*0650*/  FSETP.GEU.AND P6, PT, |R28|, 1.175494350822287508e-38, PT ;  /* 0x008000001c00780b */ /* 0x000fc60003fce200 */
[----:B------:R-:W-:Y:S01]  /*0660*/  @!P3 FMUL R23, R23, 16777216 ;  /* 0x4b8000001717b820 */ /* 0x000fe20000400000 */
[----:B------:R-:W1:Y:S01]  /*0670*/  MUFU.RSQ R15, R15 ;  /* 0x0000000f000f7308 */ /* 0x000e620000001400 */
[----:B---3--:R-:W-:Y:S01]  /*0680*/  @!P5 FMUL R20, R20, 4096 ;  /* 0x458000001414d820 */ /* 0x008fe20000400000 */
[----:B------:R-:W-:Y:S01]  /*0690*/  FSETP.GEU.AND P5, PT, |R25|, 1.175494350822287508e-38, PT ;  /* 0x008000001900780b */ /* 0x000fe20003fae200 */
[C---:B------:R-:W-:Y:S02]  /*06a0*/  FFMA R14, R7.reuse, R17, R14 ;  /* 0x00000011070e7223 */ /* 0x040fe4000000000e */
[----:B------:R-:W-:-:S03]  /*06b0*/  FFMA R9, R7, R20, R9 ;  /* 0x0000001407097223 */ /* 0x000fc60000000009 */
[----:B------:R-:W2:Y:S01]  /*06c0*/  MUFU.RSQ R4, R4 ;  /* 0x0000000400047308 */ /* 0x000ea20000001400 */
[----:B0-----:R-:W-:Y:S01]  /*06d0*/  @!P2 FMUL R6, R6, 4096 ;  /* 0x458000000606a820 */ /* 0x001fe20000400000 */
[----:B------:R-:W-:Y:S01]  /*06e0*/  FSETP.GEU.AND P2, PT, |R21|, 1.175494350822287508e-38, PT ;  /* 0x008000001500780b */ /* 0x000fe20003f4e200 */
[----:B------:R-:W-:-:S04]  /*06f0*/  @!P6 FMUL R28, R28, 16777216 ;  /* 0x4b8000001c1ce820 */ /* 0x000fc80000400000 */
[----:B------:R-:W-:Y:S01]  /*0700*/  @!P5 FMUL R25, R25, 16777216 ;  /* 0x4b8000001919d820 */ /* 0x000fe20000400000 */
[----:B------:R0:W3:Y:S01]  /*0710*/  MUFU.RSQ R24, R23 ;  /* 0x0000001700187308 */ /* 0x0000e20000001400 */
[----:B-1----:R-:W-:Y:S01]  /*0720*/  @!P1 FMUL R15, R15, 4096 ;  /* 0x458000000f0f9820 */ /* 0x002fe20000400000 */
[----:B------:R-:W-:-:S03]  /*0730*/  FSETP.GEU.AND P1, PT, |R19|, 1.175494350822287508e-38, PT ;  /* 0x008000001300780b */ /* 0x000fc60003f2e200 */
[----:B------:R-:W-:Y:S02]  /*0740*/  FFMA R10, R7, R15, R10 ;  /* 0x0000000f070a7223 */ /* 0x000fe4000000000a */
[----:B------:R-:W-:Y:S01]  /*0750*/  @!P2 FMUL R21, R21, 16777216 ;  /* 0x4b8000001515a820 */ /* 0x000fe20000400000 */
[----:B------:R-:W1:Y:S01]  /*0760*/  MUFU.RSQ R18, R26 ;  /* 0x0000001a00127308 */ /* 0x000e620000001400 */
[----:B0-----:R-:W-:Y:S01]  /*0770*/  FFMA R23, R7, R6, R16 ;  /* 0x0000000607177223 */ /* 0x001fe20000000010 */
[----:B--2---:R-:W-:-:S04]  /*0780*/  @!P0 FMUL R4, R4, 4096 ;  /* 0x4580000004048820 */ /* 0x004fc80000400000 */
[----:B------:R-:W-:Y:S01]  /*0790*/  FFMA R7, R7, R4, R12 ;  /* 0x0000000407077223 */ /* 0x000fe2000000000c */
[----:B------:R-:W-:Y:S01]  /*07a0*/  @!P1 FMUL R19, R19, 16777216 ;  /* 0x4b80000013139820 */ /* 0x000fe20000400000 */
[----:B------:R-:W0:Y:S01]  /*07b0*/  MUFU.RSQ R26, R21 ;  /* 0x00000015001a7308 */ /* 0x000e220000001400 */
[----:B---3--:R-:W-:-:S04]  /*07c0*/  @!P3 FMUL R24, R24, 4096 ;  /* 0x458000001818b820 */ /* 0x008fc80000400000 */
[----:B------:R-:W-:-:S03]  /*07d0*/  FFMA R16, R5, R24, R23 ;  /* 0x0000001805107223 */ /* 0x000fc60000000017 */
[----:B------:R-:W2:Y:S01]  /*07e0*/  MUFU.RSQ R28, R28 ;  /* 0x0000001c001c7308 */ /* 0x000ea20000001400 */
[----:B-1----:R-:W-:-:S04]  /*07f0*/  @!P4 FMUL R18, R18, 4096 ;  /* 0x458000001212c820 */ /* 0x002fc80000400000 */
[----:B------:R-:W-:-:S03]  /*0800*/  FFMA R18, R5, R18, R22 ;  /* 0x0000001205127223 */ /* 0x000fc60000000016 */
[----:B------:R-:W1:Y:S01]  /*0810*/  MUFU.RSQ R25, R25 ;  /* 0x0000001900197308 */ /* 0x000e620000001400 */
[----:B0-----:R-:W-:-:S04]  /*0820*/  @!P2 FMUL R26, R26, 4096 ;  /* 0x458000001a1aa820 */ /* 0x001fc80000400000 */
[----:B------:R-:W-:-:S03]  /*0830*/  FFMA R14, R5, R26, R14 ;  /* 0x0000001a050e7223 */ /* 0x000fc6000000000e */
[----:B------:R-:W0:Y:S01]  /*0840*/  MUFU.RSQ R6, R19 ;  /* 0x0000001300067308 */ /* 0x000e220000001400 */
[----:B--2---:R-:W-:-:S04]  /*0850*/  @!P6 FMUL R28, R28, 4096 ;  /* 0x458000001c1ce820 */ /* 0x004fc80000400000 */
[----:B------:R-:W-:Y:S01]  /*0860*/  FFMA R9, R5, R28, R9 ;  /* 0x0000001c05097223 */ /* 0x000fe20000000009 */
[----:B-1----:R-:W-:-:S04]  /*0870*/  @!P5 FMUL R25, R25, 4096 ;  /* 0x458000001919d820 */ /* 0x002fc80000400000 */
[----:B------:R-:W-:Y:S01]  /*0880*/  FFMA R10, R5, R25, R10 ;  /* 0x00000019050a7223 */ /* 0x000fe2000000000a */
[----:B0-----:R-:W-:-:S04]  /*0890*/  @!P1 FMUL R6, R6, 4096 ;  /* 0x4580000006069820 */ /* 0x001fc80000400000 */
[----:B------:R-:W-:Y:S01]  /*08a0*/  FFMA R12, R5, R6, R7 ;  /* 0x00000006050c7223 */ /* 0x000fe20000000007 */
[----:B------:R-:W-:Y:S06]  /*08b0*/  BRA.U UP0, `(.L_x_2) ;  /* 0xfffffff900687547 */ /* 0x000fec000b83ffff */
.L_x_1:
[----:B------:R-:W-:-:S04]  /*08c0*/  ULOP3.LUT UR5, UR9, 0x1, URZ, 0xc0, !UPT ;  /* 0x0000000109057892 */ /* 0x000fc8000f8ec0ff */
[----:B------:R-:W-:-:S09]  /*08d0*/  UISETP.NE.U32.AND UP0, UPT, UR5, 0x1, UPT ;  /* 0x000000010500788c */ /* 0x000fd2000bf05070 */
[----:B------:R-:W-:Y:S05]  /*08e0*/  BRA.U UP0, `(.L_x_0) ;  /* 0x0000000100c87547 */ /* 0x000fea000b800000 */
[----:B------:R-:W-:-:S06]  /*08f0*/  USHF.L.U32 UR4, UR4, 0x4, URZ ;  /* 0x0000000404047899 */ /* 0x000fcc00080006ff */
[----:B------:R-:W-:-:S06]  /*0900*/  MOV R5, UR4 ;  /* 0x0000000400057c02 */ /* 0x000fcc0008000f00 */
[----:B------:R-:W0:Y:S01]  /*0910*/  LDC.64 R4, c[0x3][R5+0x8] ;  /* 0x00c0020005047b82 */ /* 0x000e220000000a00 */
[----:B------:R-:W1:Y:S02]  /*0920*/  LDCU.64 UR4, c[0x3][UR4] ;  /* 0x00c00000040477ac */ /* 0x000e640008000a00 */
[----:B-1----:R-:W-:Y:S01]  /*0930*/  FADD R13, R13, -UR5 ;  /* 0x800000050d0d7e21 */ /* 0x002fe20008000000 */
[----:B------:R-:W-:-:S04]  /*0940*/  FADD R11, R11, -UR4 ;  /* 0x800000040b0b7e21 */ /* 0x000fc80008000000 */
[----:B------:R-:W-:Y:S01]  /*0950*/  FADD R7, R11, 16 ;  /* 0x418000000b077421 */ /* 0x000fe20000000000 */
[----:B0-----:R-:W-:-:S04]  /*0960*/  FADD R4, -R4, 1 ;  /* 0x3f80000004047421 */ /* 0x001fc80000000100 */
[----:B------:R-:W-:-:S04]  /*0970*/  FMUL R4, R4, R4 ;  /* 0x0000000404047220 */ /* 0x000fc80000400000 */
[----:B------:R-:W-:-:S04]  /*0980*/  FFMA R4, R13, R13, R4 ;  /* 0x0000000d0d047223 */ /* 0x000fc80000000004 */
[----:B------:R-:W-:Y:S01]  /*0990*/  FFMA R6, R7, R7, R4 ;  /* 0x0000000707067223 */ /* 0x000fe20000000004 */
[----:B------:R-:W-:-:S04]  /*09a0*/  FADD R7, R11, 32 ;  /* 0x420000000b077421 */ /* 0x000fc80000000000 */
[----:B------:R-:W-:Y:S01]  /*09b0*/  FFMA R13, R7, R7, R4 ;  /* 0x00000007070d7223 */ /* 0x000fe20000000004 */
[----:B------:R-:W-:Y:S01]  /*09c0*/  FADD R7, R11, 48 ;  /* 0x424000000b077421 */ /* 0x000fe20000000000 */
[----:B------:R-:W-:-:S03]  /*09d0*/  FSETP.GEU.AND P1, PT, |R6|, 1.175494350822287508e-38, PT ;  /* 0x008000000600780b */ /* 0x000fc60003f2e200 */
[----:B------:R-:W-:Y:S01]  /*09e0*/  FFMA R15, R7, R7, R4 ;  /* 0x00000007070f7223 */ /* 0x000fe20000000004 */
[----:B------:R-:W-:Y:S01]  /*09f0*/  FADD R7, R11, 64 ;  /* 0x428000000b077421 */ /* 0x000fe20000000000 */
[----:B------:R-:W-:-:S03]  /*0a00*/  FSETP.GEU.AND P2, PT, |R13|, 1.175494350822287508e-38, PT ;  /* 0x008000000d00780b */ /* 0x000fc60003f4e200 */
[--C-:B------:R-:W-:Y:S01]  /*0a10*/  FFMA R17, R7, R7, R4.reuse ;  /* 0x0000000707117223 */ /* 0x100fe20000000004 */
[C---:B------:R-:W-:Y:S01]  /*0a20*/  FADD R7, R11.reuse, 80 ;  /* 0x42a000000b077421 */ /* 0x040fe20000000000 */
[--C-:B------:R-:W-:Y:S01]  /*0a30*/  FFMA R11, R11, R11, R4.reuse ;  /* 0x0000000b0b0b7223 */ /* 0x100fe20000000004 */
[----:B------:R-:W-:Y:S02]  /*0a40*/  FSETP.GEU.AND P3, PT, |R15|, 1.175494350822287508e-38, PT ;  /* 0x008000000f00780b */ /* 0x000fe40003f6e200 */
[----:B------:R-:W-:Y:S01]  /*0a50*/  FFMA R19, R7, R7, R4 ;  /* 0x0000000707137223 */ /* 0x000fe20000000004 */
[----:B------:R-:W-:Y:S01]  /*0a60*/  FSETP.GEU.AND P4, PT, |R17|, 1.175494350822287508e-38, PT ;  /* 0x008000001100780b */ /* 0x000fe20003f8e200 */
[----:B------:R-:W-:Y:S01]  /*0a70*/  @!P1 FMUL R6, R6, 16777216 ;  /* 0x4b80000006069820 */ /* 0x000fe20000400000 */
[----:B------:R-:W-:Y:S02]  /*0a80*/  FSETP.GEU.AND P0, PT, |R11|, 1.175494350822287508e-38, PT ;  /* 0x008000000b00780b */ /* 0x000fe40003f0e200 */
[----:B------:R-:W-:Y:S01]  /*0a90*/  FSETP.GEU.AND P5, PT, |R19|, 1.175494350822287508e-38, PT ;  /* 0x008000001300780b */ /* 0x000fe20003fae200 */
[----:B------:R-:W-:-:S02]  /*0aa0*/  @!P2 FMUL R13, R13, 16777216 ;  /* 0x4b8000000d0da820 */ /* 0x000fc40000400000 */
[----:B------:R-:W0:Y:S03]  /*0ab0*/  MUFU.RSQ R6, R6 ;  /* 0x0000000600067308 */ /* 0x000e260000001400 */
[----:B------:R-:W-:-:S03]  /*0ac0*/  @!P3 FMUL R15, R15, 16777216 ;  /* 0x4b8000000f0fb820 */ /* 0x000fc60000400000 */
[----:B------:R-:W-:Y:S02]  /*0ad0*/  @!P4 FMUL R17, R17, 16777216 ;  /* 0x4b8000001111c820 */ /* 0x000fe40000400000 */
[----:B------:R-:W-:Y:S01]  /*0ae0*/  @!P0 FMUL R11, R11, 16777216 ;  /* 0x4b8000000b0b8820 */ /* 0x000fe20000400000 */
[----:B------:R-:W1:Y:S01]  /*0af0*/  MUFU.RSQ R13, R13 ;  /* 0x0000000d000d7308 */ /* 0x000e620000001400 */
[----:B------:R-:W-:-:S07]  /*0b00*/  @!P5 FMUL R19, R19, 16777216 ;  /* 0x4b8000001313d820 */ /* 0x000fce0000400000 */
[----:B------:R-:W2:Y:S01]  /*0b10*/  MUFU.RSQ R15, R15 ;  /* 0x0000000f000f7308 */ /* 0x000ea20000001400 */
[----:B0-----:R-:W-:-:S04]  /*0b20*/  @!P1 FMUL R6, R6, 4096 ;  /* 0x4580000006069820 */ /* 0x001fc80000400000 */
[----:B------:R-:W-:-:S03]  /*0b30*/  FFMA R18, R5, R6, R18 ;  /* 0x0000000605127223 */ /* 0x000fc60000000012 */
[----:B------:R-:W0:Y:S01]  /*0b40*/  MUFU.RSQ R4, R17 ;  /* 0x0000001100047308 */ /* 0x000e220000001400 */
[----:B-1----:R-:W-:-:S04]  /*0b50*/  @!P2 FMUL R13, R13, 4096 ;  /* 0x458000000d0da820 */ /* 0x002fc80000400000 */
[----:B------:R-:W-:-:S03]  /*0b60*/  FFMA R16, R5, R13, R16 ;  /* 0x0000000d05107223 */ /* 0x000fc60000000010 */
[----:B------:R-:W1:Y:S01]  /*0b70*/  MUFU.RSQ R7, R11 ;  /* 0x0000000b00077308 */ /* 0x000e620000001400 */
[----:B--2---:R-:W-:-:S04]  /*0b80*/  @!P3 FMUL R15, R15, 4096 ;  /* 0x458000000f0fb820 */ /* 0x004fc80000400000 */
[----:B------:R-:W-:-:S03]  /*0b90*/  FFMA R14, R5, R15, R14 ;  /* 0x0000000f050e7223 */ /* 0x000fc6000000000e */
[----:B------:R-:W2:Y:S01]  /*0ba0*/  MUFU.RSQ R21, R19 ;  /* 0x0000001300157308 */ /* 0x000ea20000001400 */
[----:B0-----:R-:W-:-:S04]  /*0bb0*/  @!P4 FMUL R4, R4, 4096 ;  /* 0x458000000404c820 */ /* 0x001fc80000400000 */
[----:B------:R-:W-:Y:S01]  /*0bc0*/  FFMA R9, R5, R4, R9 ;  /* 0x0000000405097223 */ /* 0x000fe20000000009 */
[----:B-1----:R-:W-:-:S04]  /*0bd0*/  @!P0 FMUL R7, R7, 4096 ;  /* 0x4580000007078820 */ /* 0x002fc80000400000 */
[----:B------:R-:W-:Y:S01]  /*0be0*/  FFMA R10, R5, R7, R10 ;  /* 0x00000007050a7223 */ /* 0x000fe2000000000a */
[----:B--2---:R-:W-:-:S04]  /*0bf0*/  @!P5 FMUL R21, R21, 4096 ;  /* 0x458000001515d820 */ /* 0x004fc80000400000 */
[----:B------:R-:W-:-:S07]  /*0c00*/  FFMA R12, R5, R21, R12 ;  /* 0x00000015050c7223 */ /* 0x000fce000000000c */
.L_x_0:
[----:B------:R-:W0:Y:S01]  /*0c10*/  LDC R5, c[0x0][0x38c] ;  /* 0x0000e300ff057b82 */ /* 0x000e220000000800 */
[----:B------:R-:W1:Y:S01]  /*0c20*/  LDCU.64 UR4, c[0x0][0x358] ;  /* 0x00006b00ff0477ac */ /* 0x000e620008000a00 */
[----:B0-----:R-:W-:-:S05]  /*0c30*/  IMAD R0, R0, -0x60, R5 ;  /* 0xffffffa000007824 */ /* 0x001fca00078e0205 */
[----:B------:R-:W-:-:S13]  /*0c40*/  ISETP.GT.AND P0, PT, R0, 0x5f, PT ;  /* 0x0000005f0000780c */ /* 0x000fda0003f04270 */
[----:B-1----:R-:W-:Y:S05]  /*0c50*/  @P0 BRA `(.L_x_3) ;  /* 0x0000000000600947 */ /* 0x002fea0003800000 */
[----:B------:R-:W-:-:S13]  /*0c60*/  ISETP.GE.AND P0, PT, R8, R5, PT ;  /* 0x000000050800720c */ /* 0x000fda0003f06270 */
[----:B------:R-:W-:Y:S05]  /*0c70*/  @P0 EXIT ;  /* 0x000000000000094d */ /* 0x000fea0003800000 */
[----:B------:R-:W-:Y:S01]  /*0c80*/  IADD3 R0, PT, PT, R8, 0x10, RZ ;  /* 0x0000001008007810 */ /* 0x000fe20007ffe0ff */
[----:B------:R0:W-:Y:S03]  /*0c90*/  STG.E desc[UR4][R2.64], R10 ;  /* 0x0000000a02007986 */ /* 0x0001e6000c101904 */
[----:B------:R-:W-:-:S13]  /*0ca0*/  ISETP.GE.AND P0, PT, R0, R5, PT ;  /* 0x000000050000720c */ /* 0x000fda0003f06270 */
[----:B0-----:R-:W-:Y:S05]  /*0cb0*/  @P0 EXIT ;  /* 0x000000000000094d */ /* 0x001fea0003800000 */
        /* <DEDUP_REMOVED lines=16> */
[----:B------:R-:W-:Y:S01]  /*0dc0*/  STG.E desc[UR4][R2.64+0x140], R12 ;  /* 0x0001400c02007986 */ /* 0x000fe2000c101904 */
[----:B------:R-:W-:Y:S05]  /*0dd0*/  EXIT ;  /* 0x000000000000794d */ /* 0x000fea0003800000 */
.L_x_3:
[----:B------:R-:W-:Y:S04]  /*0de0*/  STG.E desc[UR4][R2.64], R10 ;  /* 0x0000000a02007986 */ /* 0x000fe8000c101904 */
[----:B------:R-:W-:Y:S04]  /*0df0*/  STG.E desc[UR4][R2.64+0x40], R18 ;  /* 0x0000401202007986 */ /* 0x000fe8000c101904 */
[----:B------:R-:W-:Y:S04]  /*0e00*/  STG.E desc[UR4][R2.64+0x80], R16 ;  /* 0x0000801002007986 */ /* 0x000fe8000c101904 */
[----:B------:R-:W-:Y:S04]  /*0e10*/  STG.E desc[UR4][R2.64+0xc0], R14 ;  /* 0x0000c00e02007986 */ /* 0x000fe8000c101904 */
[----:B------:R-:W-:Y:S04]  /*0e20*/  STG.E desc[UR4][R2.64+0x100], R9 ;  /* 0x0001000902007986 */ /* 0x000fe8000c101904 */
[----:B------:R-:W-:Y:S01]  /*0e30*/  STG.E desc[UR4][R2.64+0x140], R12 ;  /* 0x0001400c02007986 */ /* 0x000fe2000c101904 */
[----:B------:R-:W-:Y:S05]  /*0e40*/  EXIT ;  /* 0x000000000000794d */ /* 0x000fea0003800000 */
.L_x_4:
[----:B------:R-:W-:-:S00]  /*0e50*/  BRA `(.L_x_4) ;  /* 0xfffffffc00fc7947 */ /* 0x000fc0000383ffff */
[----:B------:R-:W-:-:S00]  /*0e60*/  NOP ;  /* 0x0000000000007918 */ /* 0x000fc00000000000 */
        /* <DEDUP_REMOVED lines=9> */
.L_x_5:


//--------------------- .nv.shared.reserved.0     --------------------------
	.section	.nv.shared.reserved.0,"aw",@nobits
	.weak		__nv_reservedSMEM_offset_0_alias
	.size		__nv_reservedSMEM_offset_0_alias, 0, 64
	.other		__nv_reservedSMEM_offset_0_alias,@"STO_CUDA_RESERVED_SHARED STV_DEFAULT"
__nv_reservedSMEM_offset_0_alias:
	.zero		0
	.zero		64


//--------------------- .nv.constant0._Z13DoAtomsKernelPfiiii --------------------------
	.section	.nv.constant0._Z13DoAtomsKernelPfiiii,"a",@progbits
	.sectionflags	@""
	.align	4
.nv.constant0._Z13DoAtomsKernelPfiiii:
	.zero		920


//--------------------- SYMBOLS --------------------------

	.type		.nv.reservedSmem.offset0,@object
	.size		.nv.reservedSmem.offset0,0x4
